	.headerflags	@"EF_CUDA_TEXMODE_UNIFIED EF_CUDA_64BIT_ADDRESS EF_CUDA_ACCELERATORS EF_CUDA_SM90 EF_CUDA_VIRTUAL_SM(EF_CUDA_SM90)"
	.elftype	@"ET_EXEC"


//--------------------- .nv.info                  --------------------------
	.section	.nv.info,"",@"SHT_CUDA_INFO"
	.align	4


	//----- nvinfo : EIATTR_REGCOUNT
	.align		4
        /*0000*/ 	.byte	0x04, 0x2f
        /*0002*/ 	.short	(.L_1 - .L_0)
	.align		4
.L_0:
        /*0004*/ 	.word	index@(triton_poi_fused_max_pool2d_with_indices_13)
        /*0008*/ 	.word	0x0000001f


	//----- nvinfo : EIATTR_MIN_STACK_SIZE
	.align		4
.L_1:
        /*000c*/ 	.byte	0x04, 0x12
        /*000e*/ 	.short	(.L_3 - .L_2)
	.align		4
.L_2:
        /*0010*/ 	.word	index@(triton_poi_fused_max_pool2d_with_indices_13)
        /*0014*/ 	.word	0x00000000


	//----- nvinfo : EIATTR_FRAME_SIZE
	.align		4
.L_3:
        /*0018*/ 	.byte	0x04, 0x11
        /*001a*/ 	.short	(.L_5 - .L_4)
	.align		4
.L_4:
        /*001c*/ 	.word	index@(triton_poi_fused_max_pool2d_with_indices_13)
        /*0020*/ 	.word	0x00000000


	//----- nvinfo : EIATTR_MIN_STACK_SIZE
	.align		4
.L_5:
        /*0024*/ 	.byte	0x04, 0x12
        /*0026*/ 	.short	(.L_7 - .L_6)
	.align		4
.L_6:
        /*0028*/ 	.word	index@(triton_poi_fused_max_pool2d_with_indices_13)
        /*002c*/ 	.word	0x00000000
.L_7:


//--------------------- .nv.info.triton_poi_fused_max_pool2d_with_indices_13 --------------------------
	.section	.nv.info.triton_poi_fused_max_pool2d_with_indices_13,"",@"SHT_CUDA_INFO"
	.sectionflags	@""
	.align	4


	//----- nvinfo : EIATTR_CUDA_API_VERSION
	.align		4
        /*0000*/ 	.byte	0x04, 0x37
        /*0002*/ 	.short	(.L_9 - .L_8)
.L_8:
        /*0004*/ 	.word	0x0000007c


	//----- nvinfo : EIATTR_KPARAM_INFO
	.align		4
.L_9:
        /*0008*/ 	.byte	0x04, 0x17
        /*000a*/ 	.short	(.L_11 - .L_10)
.L_10:
        /*000c*/ 	.word	0x00000000
        /*0010*/ 	.short	0x0003
        /*0012*/ 	.short	0x0018
        /*0014*/ 	.byte	0x00, 0xf0, 0x11, 0x00


	//----- nvinfo : EIATTR_KPARAM_INFO
	.align		4
.L_11:
        /*0018*/ 	.byte	0x04, 0x17
        /*001a*/ 	.short	(.L_13 - .L_12)
.L_12:
        /*001c*/ 	.word	0x00000000
        /*0020*/ 	.short	0x0002
        /*0022*/ 	.short	0x0010
        /*0024*/ 	.byte	0x00, 0xf4, 0x21, 0x00


	//----- nvinfo : EIATTR_KPARAM_INFO
	.align		4
.L_13:
        /*0028*/ 	.byte	0x04, 0x17
        /*002a*/ 	.short	(.L_15 - .L_14)
.L_14:
        /*002c*/ 	.word	0x00000000
        /*0030*/ 	.short	0x0001
        /*0032*/ 	.short	0x0008
        /*0034*/ 	.byte	0x00, 0xf4, 0x21, 0x00


	//----- nvinfo : EIATTR_KPARAM_INFO
	.align		4
.L_15:
        /*0038*/ 	.byte	0x04, 0x17
        /*003a*/ 	.short	(.L_17 - .L_16)
.L_16:
        /*003c*/ 	.word	0x00000000
        /*0040*/ 	.short	0x0000
        /*0042*/ 	.short	0x0000
        /*0044*/ 	.byte	0x00, 0xf4, 0x21, 0x00


	//----- nvinfo : EIATTR_SPARSE_MMA_MASK
	.align		4
.L_17:
        /*0048*/ 	.byte	0x03, 0x50
        /*004a*/ 	.short	0x0000


	//----- nvinfo : EIATTR_MAXREG_COUNT
	.align		4
        /*004c*/ 	.byte	0x03, 0x1b
        /*004e*/ 	.short	0x00ff


	//----- nvinfo : EIATTR_EXIT_INSTR_OFFSETS
	.align		4
        /*0050*/ 	.byte	0x04, 0x1c
        /*0052*/ 	.short	(.L_19 - .L_18)


	//   ....[0]....
.L_18:
        /*0054*/ 	.word	0x000006f0


	//----- nvinfo : EIATTR_REQNTID
	.align		4
.L_19:
        /*0058*/ 	.byte	0x04, 0x10
        /*005a*/ 	.short	(.L_21 - .L_20)
.L_20:
        /*005c*/ 	.word	0x00000080
        /*0060*/ 	.word	0x00000001
        /*0064*/ 	.word	0x00000001


	//----- nvinfo : EIATTR_CBANK_PARAM_SIZE
	.align		4
.L_21:
        /*0068*/ 	.byte	0x03, 0x19
        /*006a*/ 	.short	0x001c


	//----- nvinfo : EIATTR_PARAM_CBANK
	.align		4
        /*006c*/ 	.byte	0x04, 0x0a
        /*006e*/ 	.short	(.L_23 - .L_22)
	.align		4
.L_22:
        /*0070*/ 	.word	index@(.nv.constant0.triton_poi_fused_max_pool2d_with_indices_13)
        /*0074*/ 	.short	0x0210
        /*0076*/ 	.short	0x001c


	//----- nvinfo : EIATTR_SW_WAR
	.align		4
.L_23:
        /*0078*/ 	.byte	0x04, 0x36
        /*007a*/ 	.short	(.L_25 - .L_24)
.L_24:
        /*007c*/ 	.word	0x00000008
.L_25:


//--------------------- .nv.callgraph             --------------------------
	.section	.nv.callgraph,"",@"SHT_CUDA_CALLGRAPH"
	.align	4
	.sectionentsize	8
	.align		4
        /*0000*/ 	.word	0x00000000
	.align		4
        /*0004*/ 	.word	0xffffffff
	.align		4
        /*0008*/ 	.word	0x00000000
	.align		4
        /*000c*/ 	.word	0xfffffffe
	.align		4
        /*0010*/ 	.word	0x00000000
	.align		4
        /*0014*/ 	.word	0xfffffffd
	.align		4
        /*0018*/ 	.word	0x00000000
	.align		4
        /*001c*/ 	.word	0xfffffffc


//--------------------- .text.triton_poi_fused_max_pool2d_with_indices_13 --------------------------
	.section	.text.triton_poi_fused_max_pool2d_with_indices_13,"ax",@progbits
	.sectionflags	@"SHF_BARRIERS=1"
	.align	128
        .global         triton_poi_fused_max_pool2d_with_indices_13
        .type           triton_poi_fused_max_pool2d_with_indices_13,@function
        .size           triton_poi_fused_max_pool2d_with_indices_13,(.L_x_1 - triton_poi_fused_max_pool2d_with_indices_13)
        .other          triton_poi_fused_max_pool2d_with_indices_13,@"STO_CUDA_ENTRY STV_DEFAULT"
triton_poi_fused_max_pool2d_with_indices_13:
.text.triton_poi_fused_max_pool2d_with_indices_13:
[----:B------:R-:W-:Y:S01]  /*0000*/  LDC R1, c[0x0][0x28] ;  /* 0x00000a00ff017b82 */ /* 0x000fe20000000800 */
[----:B------:R-:W1:Y:S07]  /*0010*/  S2R R3, SR_TID.X ;  /* 0x0000000000037919 */ /* 0x000e6e0000002100 */
[----:B------:R-:W2:Y:S01]  /*0020*/  LDC.64 R12, c[0x0][0x210] ;  /* 0x00008400ff0c7b82 */ /* 0x000ea20000000a00 */
[----:B------:R-:W-:Y:S01]  /*0030*/  ULDC.64 UR4, c[0x0][0x210] ;  /* 0x0000840000047ab9 */ /* 0x000fe20000000a00 */
[----:B------:R-:W-:Y:S01]  /*0040*/  ULDC.64 UR6, c[0x0][0x208] ;  /* 0x0000820000067ab9 */ /* 0x000fe20000000a00 */
[----:B------:R-:W3:Y:S01]  /*0050*/  S2R R4, SR_CTAID.X ;  /* 0x0000000000047919 */ /* 0x000ee20000002500 */
[----:B------:R-:W-:Y:S01]  /*0060*/  ULDC.64 UR8, c[0x0][0x220] ;  /* 0x0000880000087ab9 */ /* 0x000fe20000000a00 */
[----:B-1----:R-:W-:-:S02]  /*0070*/  IMAD.SHL.U32 R21, R3, 0x8, RZ ;  /* 0x0000000803157824 */ /* 0x002fc400078e00ff */
[----:B---3--:R-:W-:-:S03]  /*0080*/  IMAD.SHL.U32 R2, R4, 0x400, RZ ;  /* 0x0000040004027824 */ /* 0x008fc600078e00ff */
[----:B------:R-:W-:Y:S02]  /*0090*/  LOP3.LUT R21, R21, 0x3f8, RZ, 0xc0, !PT ;  /* 0x000003f815157812 */ /* 0x000fe400078ec0ff */
[----:B------:R-:W-:Y:S02]  /*00a0*/  SHF.R.S32.HI R6, RZ, 0x15, R4 ;  /* 0x00000015ff067819 */ /* 0x000fe40000011404 */
[----:B------:R-:W-:-:S04]  /*00b0*/  LOP3.LUT R0, R2, R21, RZ, 0xfc, !PT ;  /* 0x0000001502007212 */ /* 0x000fc800078efcff */
[----:B------:R-:W-:-:S04]  /*00c0*/  SHF.R.S32.HI R5, RZ, 0x1f, R0 ;  /* 0x0000001fff057819 */ /* 0x000fc80000011400 */
[----:B------:R-:W-:-:S05]  /*00d0*/  LEA.HI R5, R5, R0, RZ, 0xc ;  /* 0x0000000005057211 */ /* 0x000fca00078f60ff */
[C---:B------:R-:W-:Y:S01]  /*00e0*/  IMAD.SHL.U32 R15, R5.reuse, 0x2, RZ ;  /* 0x00000002050f7824 */ /* 0x040fe200078e00ff */
[----:B------:R-:W-:-:S04]  /*00f0*/  LOP3.LUT R5, R5, 0xfffff000, RZ, 0xc0, !PT ;  /* 0xfffff00005057812 */ /* 0x000fc800078ec0ff */
[----:B------:R-:W-:Y:S01]  /*0100*/  LOP3.LUT R15, R15, 0xffffe000, RZ, 0xc0, !PT ;  /* 0xffffe0000f0f7812 */ /* 0x000fe200078ec0ff */
[----:B------:R-:W-:Y:S01]  /*0110*/  IMAD.IADD R4, R0, 0x1, -R5 ;  /* 0x0000000100047824 */ /* 0x000fe200078e0a05 */
[----:B------:R-:W-:Y:S02]  /*0120*/  SGXT R5, R6, 0x1 ;  /* 0x000000010605781a */ /* 0x000fe40000000200 */
[----:B------:R-:W-:Y:S01]  /*0130*/  LOP3.LUT R6, R2, 0x4, R21, 0xfe, !PT ;  /* 0x0000000402067812 */ /* 0x000fe200078efe15 */
[--C-:B------:R-:W-:Y:S01]  /*0140*/  IMAD.IADD R9, R4, 0x1, R15.reuse ;  /* 0x0000000104097824 */ /* 0x100fe200078e020f */
[----:B------:R-:W-:Y:S02]  /*0150*/  SHF.R.S32.HI R14, RZ, 0x1f, R15 ;  /* 0x0000001fff0e7819 */ /* 0x000fe4000001140f */
[----:B------:R-:W-:Y:S02]  /*0160*/  IADD3 R10, P0, R4, R15, RZ ;  /* 0x0000000f040a7210 */ /* 0x000fe40007f1e0ff */
[----:B------:R-:W-:-:S02]  /*0170*/  LEA.HI R5, R5, R6, RZ, 0xc ;  /* 0x0000000605057211 */ /* 0x000fc400078f60ff */
[----:B------:R-:W-:Y:S02]  /*0180*/  LEA.HI.X.SX32 R11, R4, R14, 0x1, P0 ;  /* 0x0000000e040b7211 */ /* 0x000fe400000f0eff */
[C---:B------:R-:W-:Y:S02]  /*0190*/  LEA R8, P0, R10.reuse, UR4, 0x2 ;  /* 0x000000040a087c11 */ /* 0x040fe4000f8010ff */
[----:B------:R-:W-:Y:S01]  /*01a0*/  LOP3.LUT R7, R5, 0xfffff000, RZ, 0xc0, !PT ;  /* 0xfffff00005077812 */ /* 0x000fe200078ec0ff */
[----:B--2---:R-:W-:Y:S01]  /*01b0*/  IMAD.WIDE R4, R9, 0x4, R12 ;  /* 0x0000000409047825 */ /* 0x004fe200078e020c */
[----:B------:R-:W-:-:S03]  /*01c0*/  LEA.HI.X R9, R10, UR5, R11, 0x2, P0 ;  /* 0x000000050a097c11 */ /* 0x000fc600080f140b */
[----:B------:R-:W-:Y:S02]  /*01d0*/  IMAD.IADD R16, R6, 0x1, -R7 ;  /* 0x0000000106107824 */ /* 0x000fe400078e0a07 */
[----:B------:R-:W2:Y:S04]  /*01e0*/  LDG.E.128 R4, desc[UR6][R4.64] ;  /* 0x0000000604047981 */ /* 0x000ea8000c1e1d00 */
[----:B------:R-:W2:Y:S01]  /*01f0*/  LDG.E.128 R8, desc[UR6][R8.64+0x4000] ;  /* 0x0040000608087981 */ /* 0x000ea2000c1e1d00 */
[----:B------:R-:W-:Y:S01]  /*0200*/  IADD3 R17, P0, R16, R15, RZ ;  /* 0x0000000f10117210 */ /* 0x000fe20007f1e0ff */
[----:B------:R-:W-:-:S03]  /*0210*/  IMAD.IADD R15, R16, 0x1, R15 ;  /* 0x00000001100f7824 */ /* 0x000fc600078e020f */
[----:B------:R-:W-:Y:S01]  /*0220*/  LEA.HI.X.SX32 R14, R16, R14, 0x1, P0 ;  /* 0x0000000e100e7211 */ /* 0x000fe200000f0eff */
[----:B------:R-:W-:Y:S01]  /*0230*/  IMAD.WIDE R12, R15, 0x4, R12 ;  /* 0x000000040f0c7825 */ /* 0x000fe200078e020c */
[----:B------:R-:W-:-:S04]  /*0240*/  LEA R16, P0, R17, UR4, 0x2 ;  /* 0x0000000411107c11 */ /* 0x000fc8000f8010ff */
[----:B------:R-:W-:Y:S02]  /*0250*/  LEA.HI.X R17, R17, UR5, R14, 0x2, P0 ;  /* 0x0000000511117c11 */ /* 0x000fe400080f140e */
[----:B------:R-:W3:Y:S04]  /*0260*/  LDG.E.128 R12, desc[UR6][R12.64] ;  /* 0x000000060c0c7981 */ /* 0x000ee8000c1e1d00 */
[----:B------:R-:W3:Y:S01]  /*0270*/  LDG.E.128 R16, desc[UR6][R16.64+0x4000] ;  /* 0x0040000610107981 */ /* 0x000ee2000c1e1d00 */
[----:B------:R-:W1:Y:S01]  /*0280*/  S2UR UR5, SR_CgaCtaId ;  /* 0x00000000000579c3 */ /* 0x000e620000008800 */
[----:B------:R-:W-:Y:S01]  /*0290*/  UMOV UR4, 0x400 ;  /* 0x0000040000047882 */ /* 0x000fe20000000000 */
[----:B------:R-:W-:-:S05]  /*02a0*/  IMAD.SHL.U32 R3, R3, 0x4, RZ ;  /* 0x0000000403037824 */ /* 0x000fca00078e00ff */
[----:B------:R-:W-:-:S04]  /*02b0*/  LOP3.LUT R3, R3, 0x1fc, RZ, 0xc0, !PT ;  /* 0x000001fc03037812 */ /* 0x000fc800078ec0ff */
[----:B------:R-:W-:Y:S01]  /*02c0*/  LOP3.LUT R3, R2, R3, RZ, 0xfc, !PT ;  /* 0x0000000302037212 */ /* 0x000fe200078efcff */
[----:B-1----:R-:W-:-:S06]  /*02d0*/  UPRMT UR4, UR5, 0x654, UR4 ;  /* 0x0000065405047896 */ /* 0x002fcc0008000004 */
[----:B------:R-:W-:Y:S02]  /*02e0*/  LEA R23, R21, UR4, 0x2 ;  /* 0x0000000415177c11 */ /* 0x000fe4000f8e10ff */
[C---:B--2---:R-:W-:Y:S02]  /*02f0*/  FSETP.GT.AND P0, PT, R10.reuse, R6, PT ;  /* 0x000000060a00720b */ /* 0x044fe40003f04000 */
[----:B------:R-:W-:Y:S02]  /*0300*/  FSETP.GT.AND P2, PT, R11, R7, PT ;  /* 0x000000070b00720b */ /* 0x000fe40003f44000 */
[----:B------:R-:W-:Y:S02]  /*0310*/  FSETP.NAN.AND P3, PT, R10, R10, PT ;  /* 0x0000000a0a00720b */ /* 0x000fe40003f68000 */
[----:B------:R-:W-:Y:S02]  /*0320*/  P2R R22, PR, RZ, 0x4 ;  /* 0x00000004ff167803 */ /* 0x000fe40000000000 */
[----:B------:R-:W-:-:S02]  /*0330*/  FSETP.GT.AND P1, PT, R9, R5, PT ;  /* 0x000000050900720b */ /* 0x000fc40003f24000 */
[----:B------:R-:W-:Y:S02]  /*0340*/  P2R R20, PR, RZ, 0x1 ;  /* 0x00000001ff147803 */ /* 0x000fe40000000000 */
[----:B------:R-:W-:Y:S02]  /*0350*/  FSETP.GT.AND P2, PT, R8, R4, PT ;  /* 0x000000040800720b */ /* 0x000fe40003f44000 */
[----:B------:R-:W-:Y:S02]  /*0360*/  @!P0 SEL R10, R10, R6, P3 ;  /* 0x000000060a0a8207 */ /* 0x000fe40001800000 */
[----:B------:R-:W-:Y:S02]  /*0370*/  ISETP.NE.AND P0, PT, R22, RZ, PT ;  /* 0x000000ff1600720c */ /* 0x000fe40003f05270 */
[----:B------:R-:W-:Y:S02]  /*0380*/  FSETP.NAN.AND P5, PT, R9, R9, PT ;  /* 0x000000090900720b */ /* 0x000fe40003fa8000 */
[----:B------:R-:W-:-:S02]  /*0390*/  FSETP.NAN.AND P4, PT, R11, R11, PT ;  /* 0x0000000b0b00720b */ /* 0x000fc40003f88000 */
[----:B---3--:R-:W-:Y:S02]  /*03a0*/  FSETP.GT.AND P3, PT, R19, R15, PT ;  /* 0x0000000f1300720b */ /* 0x008fe40003f64000 */
[----:B------:R-:W-:Y:S02]  /*03b0*/  @!P1 SEL R9, R9, R5, P5 ;  /* 0x0000000509099207 */ /* 0x000fe40002800000 */
[----:B------:R-:W-:Y:S02]  /*03c0*/  FSETP.NAN.AND P5, PT, R8, R8, PT ;  /* 0x000000080800720b */ /* 0x000fe40003fa8000 */
[----:B------:R-:W-:Y:S02]  /*03d0*/  FSETP.NAN.AND P6, PT, R17, R17, PT ;  /* 0x000000111100720b */ /* 0x000fe40003fc8000 */
[----:B------:R-:W-:Y:S02]  /*03e0*/  @!P0 SEL R11, R11, R7, P4 ;  /* 0x000000070b0b8207 */ /* 0x000fe40002000000 */
[----:B------:R-:W-:-:S02]  /*03f0*/  FSETP.GT.AND P4, PT, R18, R14, PT ;  /* 0x0000000e1200720b */ /* 0x000fc40003f84000 */
[----:B------:R-:W-:Y:S02]  /*0400*/  @!P2 SEL R8, R8, R4, P5 ;  /* 0x000000040808a207 */ /* 0x000fe40002800000 */
[C---:B------:R-:W-:Y:S01]  /*0410*/  FSETP.NAN.AND P5, PT, R19.reuse, R19, PT ;  /* 0x000000131300720b */ /* 0x040fe20003fa8000 */
[----:B------:R-:W1:Y:S01]  /*0420*/  S2R R4, SR_TID.X ;  /* 0x0000000000047919 */ /* 0x000e620000002100 */
[----:B------:R-:W-:Y:S02]  /*0430*/  P2R R6, PR, RZ, 0x1 ;  /* 0x00000001ff067803 */ /* 0x000fe40000000000 */
[----:B------:R-:W-:Y:S01]  /*0440*/  @!P3 SEL R19, R19, R15, P5 ;  /* 0x0000000f1313b207 */ /* 0x000fe20002800000 */
[----:B------:R2:W-:Y:S01]  /*0450*/  STS.128 [R23], R8 ;  /* 0x0000000817007388 */ /* 0x0005e20000000c00 */
[----:B------:R-:W-:Y:S02]  /*0460*/  FSETP.NAN.AND P5, PT, R18, R18, PT ;  /* 0x000000121200720b */ /* 0x000fe40003fa8000 */
[----:B------:R-:W-:-:S02]  /*0470*/  FSETP.NAN.AND P0, PT, R16, R16, PT ;  /* 0x000000101000720b */ /* 0x000fc40003f08000 */
[----:B------:R-:W-:Y:S02]  /*0480*/  @!P4 SEL R18, R18, R14, P5 ;  /* 0x0000000e1212c207 */ /* 0x000fe40002800000 */
[----:B------:R-:W-:Y:S02]  /*0490*/  FSETP.GT.AND P5, PT, R17, R13, PT ;  /* 0x0000000d1100720b */ /* 0x000fe40003fa4000 */
[----:B------:R-:W-:Y:S02]  /*04a0*/  SEL R28, RZ, 0x1, !P3 ;  /* 0x00000001ff1c7807 */ /* 0x000fe40005800000 */
[----:B------:R-:W-:Y:S02]  /*04b0*/  SEL R26, RZ, 0x1, !P1 ;  /* 0x00000001ff1a7807 */ /* 0x000fe40004800000 */
[----:B------:R-:W-:Y:S02]  /*04c0*/  SEL R27, RZ, 0x1, !P2 ;  /* 0x00000001ff1b7807 */ /* 0x000fe40005000000 */
[----:B--2---:R-:W-:-:S02]  /*04d0*/  SEL R9, RZ, 0x1, !P4 ;  /* 0x00000001ff097807 */ /* 0x004fc40006000000 */
[----:B------:R-:W-:-:S03]  /*04e0*/  PRMT R11, R27, 0x3340, R26 ;  /* 0x000033401b0b7816 */ /* 0x000fc6000000001a */
[----:B------:R-:W-:Y:S02]  /*04f0*/  @!P5 SEL R17, R17, R13, P6 ;  /* 0x0000000d1111d207 */ /* 0x000fe40003000000 */
[----:B------:R-:W-:Y:S02]  /*0500*/  FSETP.GT.AND P6, PT, R16, R12, PT ;  /* 0x0000000c1000720b */ /* 0x000fe40003fc4000 */
[----:B------:R-:W-:Y:S02]  /*0510*/  IADD3 R8, P1, R0, UR8, RZ ;  /* 0x0000000800087c10 */ /* 0x000fe4000ff3e0ff */
[----:B------:R-:W-:Y:S01]  /*0520*/  SEL R10, RZ, 0x1, !P6 ;  /* 0x00000001ff0a7807 */ /* 0x000fe20007000000 */
[----:B-1----:R-:W-:-:S05]  /*0530*/  IMAD.SHL.U32 R4, R4, 0x4, RZ ;  /* 0x0000000404047824 */ /* 0x002fca00078e00ff */
[----:B------:R-:W-:-:S03]  /*0540*/  LOP3.LUT R4, R4, 0x1fc, RZ, 0xc0, !PT ;  /* 0x000001fc04047812 */ /* 0x000fc600078ec0ff */
[----:B------:R-:W-:Y:S02]  /*0550*/  @!P6 SEL R16, R16, R12, P0 ;  /* 0x0000000c1010e207 */ /* 0x000fe40000000000 */
[----:B------:R-:W-:Y:S01]  /*0560*/  LEA R24, R4, UR4, 0x2 ;  /* 0x0000000404187c11 */ /* 0x000fe2000f8e10ff */
[----:B------:R-:W-:Y:S01]  /*0570*/  ULDC.64 UR4, c[0x0][0x218] ;  /* 0x0000860000047ab9 */ /* 0x000fe20000000a00 */
[----:B------:R-:W-:Y:S01]  /*0580*/  ISETP.NE.AND P0, PT, R6, RZ, PT ;  /* 0x000000ff0600720c */ /* 0x000fe20003f05270 */
[----:B------:R1:W-:Y:S03]  /*0590*/  STS.128 [R23+0x10], R16 ;  /* 0x0000101017007388 */ /* 0x0003e60000000c00 */
[----:B------:R-:W-:Y:S01]  /*05a0*/  SEL R22, RZ, 0x1, !P0 ;  /* 0x00000001ff167807 */ /* 0x000fe20004000000 */
[----:B------:R-:W-:Y:S01]  /*05b0*/  BAR.SYNC.DEFER_BLOCKING 0x0 ;  /* 0x0000000000007b1d */ /* 0x000fe20000010000 */
[----:B------:R-:W-:-:S04]  /*05c0*/  ISETP.NE.AND P0, PT, R20, RZ, PT ;  /* 0x000000ff1400720c */ /* 0x000fc80003f05270 */
[----:B------:R-:W-:-:S03]  /*05d0*/  SEL R25, RZ, 0x1, !P0 ;  /* 0x00000001ff197807 */ /* 0x000fc60004000000 */
[----:B------:R-:W2:Y:S01]  /*05e0*/  LDC.64 R20, c[0x0][0x218] ;  /* 0x00008600ff147b82 */ /* 0x000ea20000000a00 */
[----:B------:R-:W-:Y:S02]  /*05f0*/  PRMT R22, R25, 0x3340, R22 ;  /* 0x0000334019167816 */ /* 0x000fe40000000016 */
[----:B-1----:R-:W-:Y:S02]  /*0600*/  PRMT R23, R9, 0x3340, R28 ;  /* 0x0000334009177816 */ /* 0x002fe4000000001c */
[----:B------:R-:W-:Y:S02]  /*0610*/  SEL R9, RZ, 0x1, !P5 ;  /* 0x00000001ff097807 */ /* 0x000fe40006800000 */
[----:B------:R-:W-:Y:S02]  /*0620*/  SHF.R.S32.HI R16, RZ, 0x1f, R2 ;  /* 0x0000001fff107819 */ /* 0x000fe40000011402 */
[----:B------:R-:W-:Y:S02]  /*0630*/  LEA R2, P0, R3, UR4, 0x2 ;  /* 0x0000000403027c11 */ /* 0x000fe4000f8010ff */
[----:B------:R-:W-:-:S02]  /*0640*/  PRMT R10, R10, 0x3340, R9 ;  /* 0x000033400a0a7816 */ /* 0x000fc40000000009 */
[----:B------:R-:W-:Y:S01]  /*0650*/  LEA.HI.X.SX32 R9, R0, UR9, 0x1, P1 ;  /* 0x0000000900097c11 */ /* 0x000fe200088f0eff */
[----:B------:R-:W1:Y:S01]  /*0660*/  LDS.128 R4, [R24] ;  /* 0x0000000018047984 */ /* 0x000e620000000c00 */
[----:B------:R-:W-:Y:S02]  /*0670*/  PRMT R22, R11, 0x5410, R22 ;  /* 0x000054100b167816 */ /* 0x000fe40000000016 */
[----:B------:R-:W-:Y:S01]  /*0680*/  PRMT R23, R10, 0x5410, R23 ;  /* 0x000054100a177816 */ /* 0x000fe20000000017 */
[----:B------:R-:W3:Y:S01]  /*0690*/  LDS.128 R12, [R24+0x800] ;  /* 0x00080000180c7984 */ /* 0x000ee20000000c00 */
[C---:B--2---:R-:W-:Y:S01]  /*06a0*/  IMAD.WIDE R20, R3.reuse, 0x4, R20 ;  /* 0x0000000403147825 */ /* 0x044fe200078e0214 */
[----:B------:R-:W-:-:S04]  /*06b0*/  LEA.HI.X R3, R3, UR5, R16, 0x2, P0 ;  /* 0x0000000503037c11 */ /* 0x000fc800080f1410 */
[----:B-1----:R-:W-:Y:S04]  /*06c0*/  STG.E.128 desc[UR6][R20.64], R4 ;  /* 0x0000000414007986 */ /* 0x002fe8000c101d06 */
[----:B---3--:R-:W-:Y:S04]  /*06d0*/  STG.E.128 desc[UR6][R2.64+0x800], R12 ;  /* 0x0008000c02007986 */ /* 0x008fe8000c101d06 */
[----:B------:R-:W-:Y:S01]  /*06e0*/  STG.E.64 desc[UR6][R8.64], R22 ;  /* 0x0000001608007986 */ /* 0x000fe2000c101b06 */
[----:B------:R-:W-:Y:S05]  /*06f0*/  EXIT ;  /* 0x000000000000794d */ /* 0x000fea0003800000 */
.L_x_0:
[----:B------:R-:W-:-:S00]  /*0700*/  BRA `(.L_x_0) ;  /* 0xfffffffc00fc7947 */ /* 0x000fc0000383ffff */
[----:B------:R-:W-:-:S00]  /*0710*/  NOP ;  /* 0x0000000000007918 */ /* 0x000fc00000000000 */
        /* <DEDUP_REMOVED lines=14> */
.L_x_1:


//--------------------- .nv.shared.triton_poi_fused_max_pool2d_with_indices_13 --------------------------
	.section	.nv.shared.triton_poi_fused_max_pool2d_with_indices_13,"aw",@nobits
	.sectionflags	@""
	.align	16
	.zero		1024


//--------------------- .nv.constant0.triton_poi_fused_max_pool2d_with_indices_13 --------------------------
	.section	.nv.constant0.triton_poi_fused_max_pool2d_with_indices_13,"a",@progbits
	.sectionflags	@""
	.align	4
.nv.constant0.triton_poi_fused_max_pool2d_with_indices_13:
	.zero		556
